//
// Generated by NVIDIA NVVM Compiler
//
// Compiler Build ID: CL-36424714
// Cuda compilation tools, release 13.0, V13.0.88
// Based on NVVM 20.0.0
//

.version 9.0
.target sm_100
.address_size 64

	// .globl	_Z10gpu_multerPdS_S_

.visible .entry _Z10gpu_multerPdS_S_(
	.param .u64 .ptr .align 1 _Z10gpu_multerPdS_S__param_0,
	.param .u64 .ptr .align 1 _Z10gpu_multerPdS_S__param_1,
	.param .u64 .ptr .align 1 _Z10gpu_multerPdS_S__param_2
)
{
	.reg .pred 	%p<5>;
	.reg .b32 	%r<19>;
	.reg .b64 	%rd<18>;
	.reg .b64 	%fd<28>;

	ld.param.u64 	%rd6, [_Z10gpu_multerPdS_S__param_0];
	ld.param.u64 	%rd7, [_Z10gpu_multerPdS_S__param_1];
	ld.param.u64 	%rd8, [_Z10gpu_multerPdS_S__param_2];
	mov.u32 	%r7, %ctaid.x;
	mov.u32 	%r8, %ntid.x;
	mov.u32 	%r9, %tid.x;
	mad.lo.s32 	%r17, %r7, %r8, %r9;
	mov.u32 	%r10, %ctaid.y;
	mov.u32 	%r11, %ntid.y;
	mov.u32 	%r12, %tid.y;
	mad.lo.s32 	%r13, %r10, %r11, %r12;
	setp.gt.s32 	%p1, %r17, 1023;
	setp.gt.u32 	%p2, %r13, 1023;
	or.pred  	%p3, %p1, %p2;
	@%p3 bra 	$L__BB0_3;
	cvta.to.global.u64 	%rd9, %rd8;
	shl.b32 	%r15, %r13, 10;
	add.s32 	%r16, %r15, %r17;
	mul.wide.s32 	%rd10, %r16, 8;
	add.s64 	%rd1, %rd9, %rd10;
	ld.global.f64 	%fd27, [%rd1];
	mul.wide.u32 	%rd11, %r15, 8;
	cvta.to.global.u64 	%rd12, %rd6;
	add.s64 	%rd13, %rd11, %rd12;
	add.s64 	%rd17, %rd13, 32;
	cvta.to.global.u64 	%rd14, %rd7;
	add.s64 	%rd3, %rd14, 32768;
	mov.b32 	%r18, 0;
$L__BB0_2:
	mul.wide.s32 	%rd15, %r17, 8;
	add.s64 	%rd16, %rd3, %rd15;
	ld.global.f64 	%fd4, [%rd17+-32];
	ld.global.f64 	%fd5, [%rd16+-32768];
	fma.rn.f64 	%fd6, %fd4, %fd5, %fd27;
	st.global.f64 	[%rd1], %fd6;
	ld.global.f64 	%fd7, [%rd17+-24];
	ld.global.f64 	%fd8, [%rd16+-24576];
	fma.rn.f64 	%fd9, %fd7, %fd8, %fd6;
	st.global.f64 	[%rd1], %fd9;
	ld.global.f64 	%fd10, [%rd17+-16];
	ld.global.f64 	%fd11, [%rd16+-16384];
	fma.rn.f64 	%fd12, %fd10, %fd11, %fd9;
	st.global.f64 	[%rd1], %fd12;
	ld.global.f64 	%fd13, [%rd17+-8];
	ld.global.f64 	%fd14, [%rd16+-8192];
	fma.rn.f64 	%fd15, %fd13, %fd14, %fd12;
	st.global.f64 	[%rd1], %fd15;
	ld.global.f64 	%fd16, [%rd17];
	ld.global.f64 	%fd17, [%rd16];
	fma.rn.f64 	%fd18, %fd16, %fd17, %fd15;
	st.global.f64 	[%rd1], %fd18;
	ld.global.f64 	%fd19, [%rd17+8];
	ld.global.f64 	%fd20, [%rd16+8192];
	fma.rn.f64 	%fd21, %fd19, %fd20, %fd18;
	st.global.f64 	[%rd1], %fd21;
	ld.global.f64 	%fd22, [%rd17+16];
	ld.global.f64 	%fd23, [%rd16+16384];
	fma.rn.f64 	%fd24, %fd22, %fd23, %fd21;
	st.global.f64 	[%rd1], %fd24;
	ld.global.f64 	%fd25, [%rd17+24];
	ld.global.f64 	%fd26, [%rd16+24576];
	fma.rn.f64 	%fd27, %fd25, %fd26, %fd24;
	st.global.f64 	[%rd1], %fd27;
	add.s32 	%r18, %r18, 8;
	add.s64 	%rd17, %rd17, 64;
	add.s32 	%r17, %r17, 8192;
	setp.ne.s32 	%p4, %r18, 1024;
	@%p4 bra 	$L__BB0_2;
$L__BB0_3:
	ret;

}


// ===== COMPILED SASS (sm_100) =====

	.target	sm_100

	.elftype	@"ET_EXEC"


//--------------------- .note.nv.tkinfo           --------------------------
	.section	.note.nv.tkinfo,"",@"SHT_NOTE"
	.sectionflags	@"SHF_NOTE_NV_TKINFO"
	.tkinfo
        /*0018*/ 	.word	0x00000002
        /*0030*/ 	.string	""
        /*0030*/ 	.string	"ptxas"
        /*0030*/ 	.string	"Cuda compilation tools, release 13.0, V13.0.88"
        /*0030*/ 	.string	"Build cuda_13.0.r13.0/compiler.36424714_0"
        /*0030*/ 	.string	"-arch sm_100 -m 64 "



//--------------------- .note.nv.cuinfo           --------------------------
	.section	.note.nv.cuinfo,"",@"SHT_NOTE"
	.sectionflags	@"SHF_NOTE_NV_CUINFO"
        /*0018*/ 	.short	0x0002
        /*001a*/ 	.short	0x0064
        /*001c*/ 	.short	0x0082
	.zero		2


//--------------------- .nv.info                  --------------------------
	.section	.nv.info,"",@"SHT_CUDA_INFO"
	.align	4


	//----- nvinfo : EIATTR_REGCOUNT
	.align		4
        /*0000*/ 	.byte	0x04, 0x2f
        /*0002*/ 	.short	(.L_1 - .L_0)
	.align		4
.L_0:
        /*0004*/ 	.word	index@(_Z10gpu_multerPdS_S_)
        /*0008*/ 	.word	0x0000001a


	//----- nvinfo : EIATTR_FRAME_SIZE
	.align		4
.L_1:
        /*000c*/ 	.byte	0x04, 0x11
        /*000e*/ 	.short	(.L_3 - .L_2)
	.align		4
.L_2:
        /*0010*/ 	.word	index@(_Z10gpu_multerPdS_S_)
        /*0014*/ 	.word	0x00000000


	//----- nvinfo : EIATTR_MIN_STACK_SIZE
	.align		4
.L_3:
        /*0018*/ 	.byte	0x04, 0x12
        /*001a*/ 	.short	(.L_5 - .L_4)
	.align		4
.L_4:
        /*001c*/ 	.word	index@(_Z10gpu_multerPdS_S_)
        /*0020*/ 	.word	0x00000000
.L_5:


//--------------------- .nv.compat                --------------------------
	.section	.nv.compat,"",@"SHT_CUDA_COMPAT_INFO"
	.align	4
        /*0000*/ 	.byte	0x02, 0x09, 0x00, 0x00, 0x02, 0x02, 0x01, 0x00, 0x02, 0x05, 0x05, 0x00, 0x03, 0x07, 0x01, 0x01
        /*0010*/ 	.byte	0x02, 0x03, 0x00, 0x00, 0x02, 0x06, 0x01, 0x00, 0x04, 0x0b, 0x08, 0x00, 0x01, 0x00, 0x00, 0x00
        /*0020*/ 	.byte	0x00, 0x00, 0x00, 0x00


//--------------------- .nv.info._Z10gpu_multerPdS_S_ --------------------------
	.section	.nv.info._Z10gpu_multerPdS_S_,"",@"SHT_CUDA_INFO"
	.sectionflags	@""
	.align	4


	//----- nvinfo : EIATTR_CUDA_API_VERSION
	.align		4
        /*0000*/ 	.byte	0x04, 0x37
        /*0002*/ 	.short	(.L_7 - .L_6)
.L_6:
        /*0004*/ 	.word	0x00000082


	//----- nvinfo : EIATTR_KPARAM_INFO
	.align		4
.L_7:
        /*0008*/ 	.byte	0x04, 0x17
        /*000a*/ 	.short	(.L_9 - .L_8)
.L_8:
        /*000c*/ 	.word	0x00000000
        /*0010*/ 	.short	0x0002
        /*0012*/ 	.short	0x0010
        /*0014*/ 	.byte	0x00, 0xf5, 0x21, 0x00


	//----- nvinfo : EIATTR_KPARAM_INFO
	.align		4
.L_9:
        /*0018*/ 	.byte	0x04, 0x17
        /*001a*/ 	.short	(.L_11 - .L_10)
.L_10:
        /*001c*/ 	.word	0x00000000
        /*0020*/ 	.short	0x0001
        /*0022*/ 	.short	0x0008
        /*0024*/ 	.byte	0x00, 0xf5, 0x21, 0x00


	//----- nvinfo : EIATTR_KPARAM_INFO
	.align		4
.L_11:
        /*0028*/ 	.byte	0x04, 0x17
        /*002a*/ 	.short	(.L_13 - .L_12)
.L_12:
        /*002c*/ 	.word	0x00000000
        /*0030*/ 	.short	0x0000
        /*0032*/ 	.short	0x0000
        /*0034*/ 	.byte	0x00, 0xf5, 0x21, 0x00


	//----- nvinfo : EIATTR_SPARSE_MMA_MASK
	.align		4
.L_13:
        /*0038*/ 	.byte	0x03, 0x50
        /*003a*/ 	.short	0x0000


	//----- nvinfo : EIATTR_MAXREG_COUNT
	.align		4
        /*003c*/ 	.byte	0x03, 0x1b
        /*003e*/ 	.short	0x00ff


	//----- nvinfo : EIATTR_MERCURY_ISA_VERSION
	.align		4
        /*0040*/ 	.byte	0x03, 0x5f
        /*0042*/ 	.short	0x0101


	//----- nvinfo : EIATTR_VRC_CTA_INIT_COUNT
	.align		4
        /*0044*/ 	.byte	0x02, 0x4a
	.zero		1
	.zero		1


	//----- nvinfo : EIATTR_EXIT_INSTR_OFFSETS
	.align		4
        /*0048*/ 	.byte	0x04, 0x1c
        /*004a*/ 	.short	(.L_15 - .L_14)


	//   ....[0]....
.L_14:
        /*004c*/ 	.word	0x000000b0


	//   ....[1]....
        /*0050*/ 	.word	0x00000aa0


	//----- nvinfo : EIATTR_CBANK_PARAM_SIZE
	.align		4
.L_15:
        /*0054*/ 	.byte	0x03, 0x19
        /*0056*/ 	.short	0x0018


	//----- nvinfo : EIATTR_PARAM_CBANK
	.align		4
        /*0058*/ 	.byte	0x04, 0x0a
        /*005a*/ 	.short	(.L_17 - .L_16)
	.align		4
.L_16:
        /*005c*/ 	.word	index@(.nv.constant0._Z10gpu_multerPdS_S_)
        /*0060*/ 	.short	0x0380
        /*0062*/ 	.short	0x0018


	//----- nvinfo : EIATTR_SW_WAR
	.align		4
.L_17:
        /*0064*/ 	.byte	0x04, 0x36
        /*0066*/ 	.short	(.L_19 - .L_18)
.L_18:
        /*0068*/ 	.word	0x00000008
.L_19:


//--------------------- .nv.callgraph             --------------------------
	.section	.nv.callgraph,"",@"SHT_CUDA_CALLGRAPH"
	.align	4
	.sectionentsize	8
	.align		4
        /*0000*/ 	.word	0x00000000
	.align		4
        /*0004*/ 	.word	0xffffffff
	.align		4
        /*0008*/ 	.word	0x00000000
	.align		4
        /*000c*/ 	.word	0xfffffffe
	.align		4
        /*0010*/ 	.word	0x00000000
	.align		4
        /*0014*/ 	.word	0xfffffffd
	.align		4
        /*0018*/ 	.word	0x00000000
	.align		4
        /*001c*/ 	.word	0xfffffffc


//--------------------- .text._Z10gpu_multerPdS_S_ --------------------------
	.section	.text._Z10gpu_multerPdS_S_,"ax",@progbits
	.align	128
        .global         _Z10gpu_multerPdS_S_
        .type           _Z10gpu_multerPdS_S_,@function
        .size           _Z10gpu_multerPdS_S_,(.L_x_2 - _Z10gpu_multerPdS_S_)
        .other          _Z10gpu_multerPdS_S_,@"STO_CUDA_ENTRY STV_DEFAULT"
_Z10gpu_multerPdS_S_:
.text._Z10gpu_multerPdS_S_:
[----:B------:R-:W-:Y:S01]  /*0000*/  LDC R1, c[0x0][0x37c] ;  /* 0x0000df00ff017b82 */ /* 0x000fe20000000800 */
[----:B------:R-:W0:Y:S07]  /*0010*/  S2R R3, SR_TID.Y ;  /* 0x0000000000037919 */ /* 0x000e2e0000002200 */
[----:B------:R-:W1:Y:S01]  /*0020*/  LDC R7, c[0x0][0x360] ;  /* 0x0000d800ff077b82 */ /* 0x000e620000000800 */
[----:B------:R-:W1:Y:S07]  /*0030*/  S2R R2, SR_TID.X ;  /* 0x0000000000027919 */ /* 0x000e6e0000002100 */
[----:B------:R-:W0:Y:S08]  /*0040*/  S2UR UR5, SR_CTAID.Y ;  /* 0x00000000000579c3 */ /* 0x000e300000002600 */
[----:B------:R-:W0:Y:S08]  /*0050*/  LDC R0, c[0x0][0x364] ;  /* 0x0000d900ff007b82 */ /* 0x000e300000000800 */
[----:B------:R-:W1:Y:S01]  /*0060*/  S2UR UR4, SR_CTAID.X ;  /* 0x00000000000479c3 */ /* 0x000e620000002500 */
[----:B0-----:R-:W-:-:S05]  /*0070*/  IMAD R0, R0, UR5, R3 ;  /* 0x0000000500007c24 */ /* 0x001fca000f8e0203 */
[----:B------:R-:W-:Y:S01]  /*0080*/  ISETP.GT.U32.AND P0, PT, R0, 0x3ff, PT ;  /* 0x000003ff0000780c */ /* 0x000fe20003f04070 */
[----:B-1----:R-:W-:-:S05]  /*0090*/  IMAD R7, R7, UR4, R2 ;  /* 0x0000000407077c24 */ /* 0x002fca000f8e0202 */
[----:B------:R-:W-:-:S13]  /*00a0*/  ISETP.GT.OR P0, PT, R7, 0x3ff, P0 ;  /* 0x000003ff0700780c */ /* 0x000fda0000704670 */
[----:B------:R-:W-:Y:S05]  /*00b0*/  @P0 EXIT ;  /* 0x000000000000094d */ /* 0x000fea0003800000 */
[----:B------:R-:W0:Y:S01]  /*00c0*/  LDC.64 R2, c[0x0][0x390] ;  /* 0x0000e400ff027b82 */ /* 0x000e220000000a00 */
[----:B------:R-:W1:Y:S01]  /*00d0*/  LDCU.64 UR6, c[0x0][0x358] ;  /* 0x00006b00ff0677ac */ /* 0x000e620008000a00 */
[----:B------:R-:W-:Y:S01]  /*00e0*/  SHF.L.U32 R0, R0, 0xa, RZ ;  /* 0x0000000a00007819 */ /* 0x000fe200000006ff */
[----:B------:R-:W2:Y:S03]  /*00f0*/  LDCU.64 UR4, c[0x0][0x388] ;  /* 0x00007100ff0477ac */ /* 0x000ea60008000a00 */
[----:B------:R-:W-:-:S05]  /*0100*/  IADD3 R5, PT, PT, R7, R0, RZ ;  /* 0x0000000007057210 */ /* 0x000fca0007ffe0ff */
[----:B0-----:R-:W-:Y:S02]  /*0110*/  IMAD.WIDE R2, R5, 0x8, R2 ;  /* 0x0000000805027825 */ /* 0x001fe400078e0202 */
[----:B------:R-:W0:Y:S03]  /*0120*/  LDC.64 R4, c[0x0][0x380] ;  /* 0x0000e000ff047b82 */ /* 0x000e260000000a00 */
[----:B-1----:R1:W5:Y:S01]  /*0130*/  LDG.E.64 R12, desc[UR6][R2.64] ;  /* 0x00000006020c7981 */ /* 0x002362000c1e1b00 */
[----:B--2---:R-:W-:-:S04]  /*0140*/  UIADD3 UR4, UP0, UPT, UR4, 0x8000, URZ ;  /* 0x0000800004047890 */ /* 0x004fc8000ff1e0ff */
[----:B------:R-:W-:Y:S01]  /*0150*/  UIADD3.X UR5, UPT, UPT, URZ, UR5, URZ, UP0, !UPT ;  /* 0x00000005ff057290 */ /* 0x000fe200087fe4ff */
[----:B0-----:R-:W-:-:S03]  /*0160*/  IMAD.WIDE.U32 R4, R0, 0x8, R4 ;  /* 0x0000000800047825 */ /* 0x001fc600078e0004 */
[----:B------:R-:W-:Y:S02]  /*0170*/  IADD3 R0, P0, PT, R4, 0x20, RZ ;  /* 0x0000002004007810 */ /* 0x000fe40007f1e0ff */
[----:B------:R-:W-:Y:S01]  /*0180*/  MOV R4, UR4 ;  /* 0x0000000400047c02 */ /* 0x000fe20008000f00 */
[----:B------:R-:W-:Y:S02]  /*0190*/  UMOV UR4, URZ ;  /* 0x000000ff00047c82 */ /* 0x000fe40008000000 */
[----:B------:R-:W-:Y:S01]  /*01a0*/  IMAD.X R9, RZ, RZ, R5, P0 ;  /* 0x000000ffff097224 */ /* 0x000fe200000e0605 */
[----:B-1----:R-:W-:-:S07]  /*01b0*/  MOV R5, UR5 ;  /* 0x0000000500057c02 */ /* 0x002fce0008000f00 */
.L_x_0:
[----:B------:R-:W-:-:S04]  /*01c0*/  IMAD.WIDE R10, R7, 0x8, R4 ;  /* 0x00000008070a7825 */ /* 0x000fc800078e0204 */
[----:B------:R-:W-:Y:S01]  /*01d0*/  IMAD.MOV.U32 R8, RZ, RZ, R0 ;  /* 0x000000ffff087224 */ /* 0x000fe200078e0000 */
[----:B-1----:R-:W2:Y:S04]  /*01e0*/  LDG.E.64 R16, desc[UR6][R10.64+-0x8000] ;  /* 0xff8000060a107981 */ /* 0x002ea8000c1e1b00 */
[----:B------:R-:W2:Y:S02]  /*01f0*/  LDG.E.64 R14, desc[UR6][R8.64+-0x20] ;  /* 0xffffe006080e7981 */ /* 0x000ea4000c1e1b00 */
[----:B--2--5:R-:W-:-:S07]  /*0200*/  DFMA R14, R14, R16, R12 ;  /* 0x000000100e0e722b */ /* 0x024fce000000000c */
[----:B------:R0:W-:Y:S04]  /*0210*/  STG.E.64 desc[UR6][R2.64], R14 ;  /* 0x0000000e02007986 */ /* 0x0001e8000c101b06 */
[----:B------:R-:W2:Y:S04]  /*0220*/  LDG.E.64 R12, desc[UR6][R8.64+-0x18] ;  /* 0xffffe806080c7981 */ /* 0x000ea8000c1e1b00 */
[----:B------:R-:W2:Y:S02]  /*0230*/  LDG.E.64 R16, desc[UR6][R10.64+-0x6000] ;  /* 0xffa000060a107981 */ /* 0x000ea4000c1e1b00 */
[----:B--2---:R-:W-:-:S07]  /*0240*/  DFMA R12, R12, R16, R14 ;  /* 0x000000100c0c722b */ /* 0x004fce000000000e */
[----:B------:R1:W-:Y:S04]  /*0250*/  STG.E.64 desc[UR6][R2.64], R12 ;  /* 0x0000000c02007986 */ /* 0x0003e8000c101b06 */
[----:B------:R-:W2:Y:S04]  /*0260*/  LDG.E.64 R16, desc[UR6][R8.64+-0x10] ;  /* 0xfffff00608107981 */ /* 0x000ea8000c1e1b00 */
[----:B------:R-:W2:Y:S02]  /*0270*/  LDG.E.64 R18, desc[UR6][R10.64+-0x4000] ;  /* 0xffc000060a127981 */ /* 0x000ea4000c1e1b00 */
[----:B--2---:R-:W-:-:S07]  /*0280*/  DFMA R16, R16, R18, R12 ;  /* 0x000000121010722b */ /* 0x004fce000000000c */
[----:B------:R2:W-:Y:S04]  /*0290*/  STG.E.64 desc[UR6][R2.64], R16 ;  /* 0x0000001002007986 */ /* 0x0005e8000c101b06 */
[----:B------:R-:W3:Y:S04]  /*02a0*/  LDG.E.64 R18, desc[UR6][R8.64+-0x8] ;  /* 0xfffff80608127981 */ /* 0x000ee8000c1e1b00 */
[----:B------:R-:W3:Y:S02]  /*02b0*/  LDG.E.64 R20, desc[UR6][R10.64+-0x2000] ;  /* 0xffe000060a147981 */ /* 0x000ee4000c1e1b00 */
[----:B---3--:R-:W-:-:S07]  /*02c0*/  DFMA R18, R18, R20, R16 ;  /* 0x000000141212722b */ /* 0x008fce0000000010 */
[----:B------:R3:W-:Y:S04]  /*02d0*/  STG.E.64 desc[UR6][R2.64], R18 ;  /* 0x0000001202007986 */ /* 0x0007e8000c101b06 */
[----:B0-----:R-:W4:Y:S04]  /*02e0*/  LDG.E.64 R14, desc[UR6][R8.64] ;  /* 0x00000006080e7981 */ /* 0x001f28000c1e1b00 */
[----:B------:R-:W4:Y:S02]  /*02f0*/  LDG.E.64 R20, desc[UR6][R10.64] ;  /* 0x000000060a147981 */ /* 0x000f24000c1e1b00 */
[----:B----4-:R-:W-:-:S07]  /*0300*/  DFMA R14, R14, R20, R18 ;  /* 0x000000140e0e722b */ /* 0x010fce0000000012 */
[----:B------:R0:W-:Y:S04]  /*0310*/  STG.E.64 desc[UR6][R2.64], R14 ;  /* 0x0000000e02007986 */ /* 0x0001e8000c101b06 */
[----:B-1----:R-:W4:Y:S04]  /*0320*/  LDG.E.64 R12, desc[UR6][R8.64+0x8] ;  /* 0x00000806080c7981 */ /* 0x002f28000c1e1b00 */
[----:B------:R-:W4:Y:S02]  /*0330*/  LDG.E.64 R20, desc[UR6][R10.64+0x2000] ;  /* 0x002000060a147981 */ /* 0x000f24000c1e1b00 */
[----:B----4-:R-:W-:-:S07]  /*0340*/  DFMA R20, R12, R20, R14 ;  /* 0x000000140c14722b */ /* 0x010fce000000000e */
[----:B------:R1:W-:Y:S04]  /*0350*/  STG.E.64 desc[UR6][R2.64], R20 ;  /* 0x0000001402007986 */ /* 0x0003e8000c101b06 */
[----:B------:R-:W4:Y:S04]  /*0360*/  LDG.E.64 R12, desc[UR6][R8.64+0x10] ;  /* 0x00001006080c7981 */ /* 0x000f28000c1e1b00 */
[----:B--2---:R-:W4:Y:S02]  /*0370*/  LDG.E.64 R16, desc[UR6][R10.64+0x4000] ;  /* 0x004000060a107981 */ /* 0x004f24000c1e1b00 */
[----:B----4-:R-:W-:-:S07]  /*0380*/  DFMA R16, R12, R16, R20 ;  /* 0x000000100c10722b */ /* 0x010fce0000000014 */
[----:B------:R2:W-:Y:S04]  /*0390*/  STG.E.64 desc[UR6][R2.64], R16 ;  /* 0x0000001002007986 */ /* 0x0005e8000c101b06 */
[----:B---3--:R-:W3:Y:S04]  /*03a0*/  LDG.E.64 R18, desc[UR6][R10.64+0x6000] ;  /* 0x006000060a127981 */ /* 0x008ee8000c1e1b00 */
[----:B------:R-:W3:Y:S01]  /*03b0*/  LDG.E.64 R12, desc[UR6][R8.64+0x18] ;  /* 0x00001806080c7981 */ /* 0x000ee2000c1e1b00 */
[----:B0-----:R-:W-:Y:S01]  /*03c0*/  IADD3 R15, PT, PT, R7, 0x2000, RZ ;  /* 0x00002000070f7810 */ /* 0x001fe20007ffe0ff */
[----:B---3--:R-:W-:-:S04]  /*03d0*/  DFMA R18, R12, R18, R16 ;  /* 0x000000120c12722b */ /* 0x008fc80000000010 */
[----:B------:R-:W-:-:S03]  /*03e0*/  IMAD.WIDE R12, R15, 0x8, R4 ;  /* 0x000000080f0c7825 */ /* 0x000fc600078e0204 */
[----:B------:R0:W-:Y:S04]  /*03f0*/  STG.E.64 desc[UR6][R2.64], R18 ;  /* 0x0000001202007986 */ /* 0x0001e8000c101b06 */
[----:B------:R-:W3:Y:S04]  /*0400*/  LDG.E.64 R14, desc[UR6][R8.64+0x20] ;  /* 0x00002006080e7981 */ /* 0x000ee8000c1e1b00 */
[----:B-1----:R-:W3:Y:S02]  /*0410*/  LDG.E.64 R20, desc[UR6][R12.64+-0x8000] ;  /* 0xff8000060c147981 */ /* 0x002ee4000c1e1b00 */
[----:B---3--:R-:W-:-:S07]  /*0420*/  DFMA R14, R14, R20, R18 ;  /* 0x000000140e0e722b */ /* 0x008fce0000000012 */
[----:B------:R1:W-:Y:S04]  /*0430*/  STG.E.64 desc[UR6][R2.64], R14 ;  /* 0x0000000e02007986 */ /* 0x0003e8000c101b06 */
[----:B--2---:R-:W2:Y:S04]  /*0440*/  LDG.E.64 R16, desc[UR6][R8.64+0x28] ;  /* 0x0000280608107981 */ /* 0x004ea8000c1e1b00 */
        /* <DEDUP_REMOVED lines=15> */
[----:B--2---:R-:W2:Y:S04]  /*0540*/  LDG.E.64 R10, desc[UR6][R8.64+0x48] ;  /* 0x00004806080a7981 */ /* 0x004ea8000c1e1b00 */
[----:B------:R-:W2:Y:S02]  /*0550*/  LDG.E.64 R20, desc[UR6][R12.64+0x2000] ;  /* 0x002000060c147981 */ /* 0x000ea4000c1e1b00 */
[----:B--2---:R-:W-:-:S07]  /*0560*/  DFMA R10, R10, R20, R14 ;  /* 0x000000140a0a722b */ /* 0x004fce000000000e */
[----:B------:R2:W-:Y:S04]  /*0570*/  STG.E.64 desc[UR6][R2.64], R10 ;  /* 0x0000000a02007986 */ /* 0x0005e8000c101b06 */
[----:B---3--:R-:W3:Y:S04]  /*0580*/  LDG.E.64 R16, desc[UR6][R8.64+0x50] ;  /* 0x0000500608107981 */ /* 0x008ee8000c1e1b00 */
[----:B------:R-:W3:Y:S02]  /*0590*/  LDG.E.64 R20, desc[UR6][R12.64+0x4000] ;  /* 0x004000060c147981 */ /* 0x000ee4000c1e1b00 */
[----:B---3--:R-:W-:-:S07]  /*05a0*/  DFMA R16, R16, R20, R10 ;  /* 0x000000141010722b */ /* 0x008fce000000000a */
[----:B------:R3:W-:Y:S04]  /*05b0*/  STG.E.64 desc[UR6][R2.64], R16 ;  /* 0x0000001002007986 */ /* 0x0007e8000c101b06 */
[----:B------:R-:W4:Y:S04]  /*05c0*/  LDG.E.64 R20, desc[UR6][R12.64+0x6000] ;  /* 0x006000060c147981 */ /* 0x000f28000c1e1b00 */
[----:B0-----:R-:W4:Y:S01]  /*05d0*/  LDG.E.64 R18, desc[UR6][R8.64+0x58] ;  /* 0x0000580608127981 */ /* 0x001f22000c1e1b00 */
[----:B-1----:R-:W-:-:S05]  /*05e0*/  IADD3 R15, PT, PT, R7, 0x4000, RZ ;  /* 0x00004000070f7810 */ /* 0x002fca0007ffe0ff */
[----:B------:R-:W-:Y:S01]  /*05f0*/  IMAD.WIDE R14, R15, 0x8, R4 ;  /* 0x000000080f0e7825 */ /* 0x000fe200078e0204 */
[----:B----4-:R-:W-:-:S07]  /*0600*/  DFMA R18, R18, R20, R16 ;  /* 0x000000141212722b */ /* 0x010fce0000000010 */
[----:B------:R0:W-:Y:S04]  /*0610*/  STG.E.64 desc[UR6][R2.64], R18 ;  /* 0x0000001202007986 */ /* 0x0001e8000c101b06 */
[----:B--2---:R-:W2:Y:S04]  /*0620*/  LDG.E.64 R10, desc[UR6][R8.64+0x60] ;  /* 0x00006006080a7981 */ /* 0x004ea8000c1e1b00 */
[----:B------:R-:W2:Y:S02]  /*0630*/  LDG.E.64 R20, desc[UR6][R14.64+-0x8000] ;  /* 0xff8000060e147981 */ /* 0x000ea4000c1e1b00 */
[----:B--2---:R-:W-:-:S07]  /*0640*/  DFMA R10, R10, R20, R18 ;  /* 0x000000140a0a722b */ /* 0x004fce0000000012 */
[----:B------:R1:W-:Y:S04]  /*0650*/  STG.E.64 desc[UR6][R2.64], R10 ;  /* 0x0000000a02007986 */ /* 0x0003e8000c101b06 */
[----:B---3--:R-:W2:Y:S04]  /*0660*/  LDG.E.64 R16, desc[UR6][R8.64+0x68] ;  /* 0x0000680608107981 */ /* 0x008ea8000c1e1b00 */
        /* <DEDUP_REMOVED lines=23> */
[----:B0-----:R-:W4:Y:S04]  /*07e0*/  LDG.E.64 R18, desc[UR6][R14.64+0x6000] ;  /* 0x006000060e127981 */ /* 0x001f28000c1e1b00 */
[----:B------:R-:W4:Y:S01]  /*07f0*/  LDG.E.64 R16, desc[UR6][R8.64+0x98] ;  /* 0x0000980608107981 */ /* 0x000f22000c1e1b00 */
[----:B-1----:R-:W-:-:S04]  /*0800*/  VIADD R11, R7, 0x6000 ;  /* 0x00006000070b7836 */ /* 0x002fc80000000000 */
[----:B------:R-:W-:Y:S01]  /*0810*/  IMAD.WIDE R10, R11, 0x8, R4 ;  /* 0x000000080b0a7825 */ /* 0x000fe200078e0204 */
[----:B----4-:R-:W-:-:S07]  /*0820*/  DFMA R22, R16, R18, R20 ;  /* 0x000000121016722b */ /* 0x010fce0000000014 */
[----:B------:R-:W-:Y:S04]  /*0830*/  STG.E.64 desc[UR6][R2.64], R22 ;  /* 0x0000001602007986 */ /* 0x000fe8000c101b06 */
[----:B--2---:R-:W2:Y:S04]  /*0840*/  LDG.E.64 R12, desc[UR6][R8.64+0xa0] ;  /* 0x0000a006080c7981 */ /* 0x004ea8000c1e1b00 */
[----:B------:R-:W2:Y:S02]  /*0850*/  LDG.E.64 R16, desc[UR6][R10.64+-0x8000] ;  /* 0xff8000060a107981 */ /* 0x000ea4000c1e1b00 */
[----:B--2---:R-:W-:-:S07]  /*0860*/  DFMA R12, R12, R16, R22 ;  /* 0x000000100c0c722b */ /* 0x004fce0000000016 */
        /* <DEDUP_REMOVED lines=9> */
[----:B------:R-:W4:Y:S04]  /*0900*/  LDG.E.64 R18, desc[UR6][R8.64+0xb8] ;  /* 0x0000b80608127981 */ /* 0x000f28000c1e1b00 */
[----:B---3--:R-:W4:Y:S02]  /*0910*/  LDG.E.64 R20, desc[UR6][R10.64+-0x2000] ;  /* 0xffe000060a147981 */ /* 0x008f24000c1e1b00 */
[----:B----4-:R-:W-:-:S07]  /*0920*/  DFMA R18, R18, R20, R16 ;  /* 0x000000141212722b */ /* 0x010fce0000000010 */
        /* <DEDUP_REMOVED lines=13> */
[----:B------:R-:W0:Y:S04]  /*0a00*/  LDG.E.64 R20, desc[UR6][R10.64+0x6000] ;  /* 0x006000060a147981 */ /* 0x000e28000c1e1b00 */
[----:B---3--:R2:W0:Y:S01]  /*0a10*/  LDG.E.64 R18, desc[UR6][R8.64+0xd8] ;  /* 0x0000d80608127981 */ /* 0x008422000c1e1b00 */
[----:B------:R-:W-:-:S04]  /*0a20*/  UIADD3 UR4, UPT, UPT, UR4, 0x20, URZ ;  /* 0x0000002004047890 */ /* 0x000fc8000fffe0ff */
[----:B------:R-:W-:Y:S01]  /*0a30*/  UISETP.NE.AND UP0, UPT, UR4, 0x400, UPT ;  /* 0x000004000400788c */ /* 0x000fe2000bf05270 */
[----:B------:R-:W-:Y:S02]  /*0a40*/  IADD3 R0, P0, PT, R8, 0x100, RZ ;  /* 0x0000010008007810 */ /* 0x000fe40007f1e0ff */
[----:B------:R-:W-:Y:S02]  /*0a50*/  IADD3 R7, PT, PT, R7, 0x8000, RZ ;  /* 0x0000800007077810 */ /* 0x000fe40007ffe0ff */
[----:B--2---:R-:W-:Y:S01]  /*0a60*/  IADD3.X R9, PT, PT, RZ, R9, RZ, P0, !PT ;  /* 0x00000009ff097210 */ /* 0x004fe200007fe4ff */
[----:B0-----:R-:W-:-:S07]  /*0a70*/  DFMA R12, R18, R20, R16 ;  /* 0x00000014120c722b */ /* 0x001fce0000000010 */
[----:B------:R1:W-:Y:S01]  /*0a80*/  STG.E.64 desc[UR6][R2.64], R12 ;  /* 0x0000000c02007986 */ /* 0x0003e2000c101b06 */
[----:B------:R-:W-:Y:S05]  /*0a90*/  BRA.U UP0, `(.L_x_0) ;  /* 0xfffffff500c87547 */ /* 0x000fea000b83ffff */
[----:B------:R-:W-:Y:S05]  /*0aa0*/  EXIT ;  /* 0x000000000000794d */ /* 0x000fea0003800000 */
.L_x_1:
[----:B------:R-:W-:-:S00]  /*0ab0*/  BRA `(.L_x_1) ;  /* 0xfffffffc00fc7947 */ /* 0x000fc0000383ffff */
[----:B------:R-:W-:-:S00]  /*0ac0*/  NOP ;  /* 0x0000000000007918 */ /* 0x000fc00000000000 */
        /* <DEDUP_REMOVED lines=11> */
.L_x_2:


//--------------------- .nv.shared.reserved.0     --------------------------
	.section	.nv.shared.reserved.0,"aw",@nobits
	.weak		__nv_reservedSMEM_offset_0_alias
	.size		__nv_reservedSMEM_offset_0_alias, 0, 64
	.other		__nv_reservedSMEM_offset_0_alias,@"STO_CUDA_RESERVED_SHARED STV_DEFAULT"
__nv_reservedSMEM_offset_0_alias:
	.zero		0
	.zero		64


//--------------------- .nv.constant0._Z10gpu_multerPdS_S_ --------------------------
	.section	.nv.constant0._Z10gpu_multerPdS_S_,"a",@progbits
	.sectionflags	@""
	.align	4
.nv.constant0._Z10gpu_multerPdS_S_:
	.zero		920


//--------------------- SYMBOLS --------------------------

	.type		.nv.reservedSmem.offset0,@object
	.size		.nv.reservedSmem.offset0,0x4
